//
// Generated by NVIDIA NVVM Compiler
//
// Compiler Build ID: CL-36424714
// Cuda compilation tools, release 13.0, V13.0.88
// Based on NVVM 20.0.0
//

.version 9.0
.target sm_100
.address_size 64

	// .globl	_Z23createIncrementingArrayv

.visible .entry _Z23createIncrementingArrayv()
{


	ret;

}


// ===== COMPILED SASS (sm_100) =====

	.target	sm_100

	.elftype	@"ET_EXEC"


//--------------------- .note.nv.tkinfo           --------------------------
	.section	.note.nv.tkinfo,"",@"SHT_NOTE"
	.sectionflags	@"SHF_NOTE_NV_TKINFO"
	.tkinfo
        /*0018*/ 	.word	0x00000002
        /*0030*/ 	.string	""
        /*0030*/ 	.string	"ptxas"
        /*0030*/ 	.string	"Cuda compilation tools, release 13.0, V13.0.88"
        /*0030*/ 	.string	"Build cuda_13.0.r13.0/compiler.36424714_0"
        /*0030*/ 	.string	"-arch sm_100 -m 64 "



//--------------------- .note.nv.cuinfo           --------------------------
	.section	.note.nv.cuinfo,"",@"SHT_NOTE"
	.sectionflags	@"SHF_NOTE_NV_CUINFO"
        /*0018*/ 	.short	0x0002
        /*001a*/ 	.short	0x0064
        /*001c*/ 	.short	0x0082
	.zero		2


//--------------------- .nv.info                  --------------------------
	.section	.nv.info,"",@"SHT_CUDA_INFO"
	.align	4


	//----- nvinfo : EIATTR_REGCOUNT
	.align		4
        /*0000*/ 	.byte	0x04, 0x2f
        /*0002*/ 	.short	(.L_1 - .L_0)
	.align		4
.L_0:
        /*0004*/ 	.word	index@(_Z23createIncrementingArrayv)
        /*0008*/ 	.word	0x00000004


	//----- nvinfo : EIATTR_FRAME_SIZE
	.align		4
.L_1:
        /*000c*/ 	.byte	0x04, 0x11
        /*000e*/ 	.short	(.L_3 - .L_2)
	.align		4
.L_2:
        /*0010*/ 	.word	index@(_Z23createIncrementingArrayv)
        /*0014*/ 	.word	0x00000000


	//----- nvinfo : EIATTR_MIN_STACK_SIZE
	.align		4
.L_3:
        /*0018*/ 	.byte	0x04, 0x12
        /*001a*/ 	.short	(.L_5 - .L_4)
	.align		4
.L_4:
        /*001c*/ 	.word	index@(_Z23createIncrementingArrayv)
        /*0020*/ 	.word	0x00000000
.L_5:


//--------------------- .nv.compat                --------------------------
	.section	.nv.compat,"",@"SHT_CUDA_COMPAT_INFO"
	.align	4
        /*0000*/ 	.byte	0x02, 0x09, 0x00, 0x00, 0x02, 0x02, 0x01, 0x00, 0x02, 0x05, 0x05, 0x00, 0x03, 0x07, 0x01, 0x01
        /*0010*/ 	.byte	0x02, 0x03, 0x00, 0x00, 0x02, 0x06, 0x01, 0x00, 0x04, 0x0b, 0x08, 0x00, 0x09, 0x00, 0x00, 0x00
        /*0020*/ 	.byte	0x00, 0x00, 0x00, 0x00


//--------------------- .nv.info._Z23createIncrementingArrayv --------------------------
	.section	.nv.info._Z23createIncrementingArrayv,"",@"SHT_CUDA_INFO"
	.sectionflags	@""
	.align	4


	//----- nvinfo : EIATTR_CUDA_API_VERSION
	.align		4
        /*0000*/ 	.byte	0x04, 0x37
        /*0002*/ 	.short	(.L_7 - .L_6)
.L_6:
        /*0004*/ 	.word	0x00000082


	//----- nvinfo : EIATTR_SPARSE_MMA_MASK
	.align		4
.L_7:
        /*0008*/ 	.byte	0x03, 0x50
        /*000a*/ 	.short	0x0000


	//----- nvinfo : EIATTR_MAXREG_COUNT
	.align		4
        /*000c*/ 	.byte	0x03, 0x1b
        /*000e*/ 	.short	0x00ff


	//----- nvinfo : EIATTR_MERCURY_ISA_VERSION
	.align		4
        /*0010*/ 	.byte	0x03, 0x5f
        /*0012*/ 	.short	0x0101


	//----- nvinfo : EIATTR_VRC_CTA_INIT_COUNT
	.align		4
        /*0014*/ 	.byte	0x02, 0x4a
	.zero		1
	.zero		1


	//----- nvinfo : EIATTR_EXIT_INSTR_OFFSETS
	.align		4
        /*0018*/ 	.byte	0x04, 0x1c
        /*001a*/ 	.short	(.L_9 - .L_8)


	//   ....[0]....
.L_8:
        /*001c*/ 	.word	0x00000010


	//----- nvinfo : EIATTR_SW_WAR
	.align		4
.L_9:
        /*0020*/ 	.byte	0x04, 0x36
        /*0022*/ 	.short	(.L_11 - .L_10)
.L_10:
        /*0024*/ 	.word	0x00000008
.L_11:


//--------------------- .nv.callgraph             --------------------------
	.section	.nv.callgraph,"",@"SHT_CUDA_CALLGRAPH"
	.align	4
	.sectionentsize	8
	.align		4
        /*0000*/ 	.word	0x00000000
	.align		4
        /*0004*/ 	.word	0xffffffff
	.align		4
        /*0008*/ 	.word	0x00000000
	.align		4
        /*000c*/ 	.word	0xfffffffe
	.align		4
        /*0010*/ 	.word	0x00000000
	.align		4
        /*0014*/ 	.word	0xfffffffd
	.align		4
        /*0018*/ 	.word	0x00000000
	.align		4
        /*001c*/ 	.word	0xfffffffc


//--------------------- .text._Z23createIncrementingArrayv --------------------------
	.section	.text._Z23createIncrementingArrayv,"ax",@progbits
	.align	128
        .global         _Z23createIncrementingArrayv
        .type           _Z23createIncrementingArrayv,@function
        .size           _Z23createIncrementingArrayv,(.L_x_1 - _Z23createIncrementingArrayv)
        .other          _Z23createIncrementingArrayv,@"STO_CUDA_ENTRY STV_DEFAULT"
_Z23createIncrementingArrayv:
.text._Z23createIncrementingArrayv:
[----:B------:R-:W-:Y:S01]  /*0000*/  LDC R1, c[0x0][0x37c] ;  /* 0x0000df00ff017b82 */ /* 0x000fe20000000800 */
[----:B------:R-:W-:Y:S05]  /*0010*/  EXIT ;  /* 0x000000000000794d */ /* 0x000fea0003800000 */
.L_x_0:
[----:B------:R-:W-:-:S00]  /*0020*/  BRA `(.L_x_0) ;  /* 0xfffffffc00fc7947 */ /* 0x000fc0000383ffff */
[----:B------:R-:W-:-:S00]  /*0030*/  NOP ;  /* 0x0000000000007918 */ /* 0x000fc00000000000 */
        /* <DEDUP_REMOVED lines=12> */
.L_x_1:


//--------------------- .nv.shared.reserved.0     --------------------------
	.section	.nv.shared.reserved.0,"aw",@nobits
	.weak		__nv_reservedSMEM_offset_0_alias
	.size		__nv_reservedSMEM_offset_0_alias, 0, 64
	.other		__nv_reservedSMEM_offset_0_alias,@"STO_CUDA_RESERVED_SHARED STV_DEFAULT"
__nv_reservedSMEM_offset_0_alias:
	.zero		0
	.zero		64


//--------------------- .nv.constant0._Z23createIncrementingArrayv --------------------------
	.section	.nv.constant0._Z23createIncrementingArrayv,"a",@progbits
	.sectionflags	@""
	.align	4
.nv.constant0._Z23createIncrementingArrayv:
	.zero		896


//--------------------- SYMBOLS --------------------------

	.type		.nv.reservedSmem.offset0,@object
	.size		.nv.reservedSmem.offset0,0x4
